	.headerflags	@"EF_CUDA_TEXMODE_UNIFIED EF_CUDA_64BIT_ADDRESS EF_CUDA_SM86 EF_CUDA_VIRTUAL_SM(EF_CUDA_SM86)"
	.elftype	@"ET_EXEC"


//--------------------- .nv.info                  --------------------------
	.section	.nv.info,"",@"SHT_CUDA_INFO"
	.align	4


	//----- nvinfo : EIATTR_REGCOUNT
	.align		4
        /*0000*/ 	.byte	0x04, 0x2f
        /*0002*/ 	.short	(.L_2 - .L_1)
	.align		4
.L_1:
        /*0004*/ 	.word	index@(triton_poi_fused__to_copy_add_mean_pow_rsqrt_4)
        /*0008*/ 	.word	0x0000001b


	//----- nvinfo : EIATTR_MIN_STACK_SIZE
	.align		4
.L_2:
        /*000c*/ 	.byte	0x04, 0x12
        /*000e*/ 	.short	(.L_4 - .L_3)
	.align		4
.L_3:
        /*0010*/ 	.word	index@(triton_poi_fused__to_copy_add_mean_pow_rsqrt_4)
        /*0014*/ 	.word	0x00000000


	//----- nvinfo : EIATTR_FRAME_SIZE
	.align		4
.L_4:
        /*0018*/ 	.byte	0x04, 0x11
        /*001a*/ 	.short	(.L_6 - .L_5)
	.align		4
.L_5:
        /*001c*/ 	.word	index@(triton_poi_fused__to_copy_add_mean_pow_rsqrt_4)
        /*0020*/ 	.word	0x00000000


	//----- nvinfo : EIATTR_MIN_STACK_SIZE
	.align		4
.L_6:
        /*0024*/ 	.byte	0x04, 0x12
        /*0026*/ 	.short	(.L_8 - .L_7)
	.align		4
.L_7:
        /*0028*/ 	.word	index@(triton_poi_fused__to_copy_add_mean_pow_rsqrt_4)
        /*002c*/ 	.word	0x00000000
.L_8:


//--------------------- .nv.info.triton_poi_fused__to_copy_add_mean_pow_rsqrt_4 --------------------------
	.section	.nv.info.triton_poi_fused__to_copy_add_mean_pow_rsqrt_4,"",@"SHT_CUDA_INFO"
	.sectionflags	@""
	.align	4


	//----- nvinfo : EIATTR_CUDA_API_VERSION
	.align		4
        /*0000*/ 	.byte	0x04, 0x37
        /*0002*/ 	.short	(.L_10 - .L_9)
.L_9:
        /*0004*/ 	.word	0x0000007c


	//----- nvinfo : EIATTR_SW2861232_WAR
	.align		4
.L_10:
        /*0008*/ 	.byte	0x01, 0x35
	.zero		2


	//----- nvinfo : EIATTR_PARAM_CBANK
	.align		4
        /*000c*/ 	.byte	0x04, 0x0a
        /*000e*/ 	.short	(.L_12 - .L_11)
	.align		4
.L_11:
        /*0010*/ 	.word	index@(.nv.constant0.triton_poi_fused__to_copy_add_mean_pow_rsqrt_4)
        /*0014*/ 	.short	0x0160
        /*0016*/ 	.short	0x0020


	//----- nvinfo : EIATTR_CBANK_PARAM_SIZE
	.align		4
.L_12:
        /*0018*/ 	.byte	0x03, 0x19
        /*001a*/ 	.short	0x0020


	//----- nvinfo : EIATTR_KPARAM_INFO
	.align		4
        /*001c*/ 	.byte	0x04, 0x17
        /*001e*/ 	.short	(.L_14 - .L_13)
.L_13:
        /*0020*/ 	.word	0x00000000
        /*0024*/ 	.short	0x0004
        /*0026*/ 	.short	0x0018
        /*0028*/ 	.byte	0x00, 0xf4, 0x21, 0x00


	//----- nvinfo : EIATTR_KPARAM_INFO
	.align		4
.L_14:
        /*002c*/ 	.byte	0x04, 0x17
        /*002e*/ 	.short	(.L_16 - .L_15)
.L_15:
        /*0030*/ 	.word	0x00000000
        /*0034*/ 	.short	0x0003
        /*0036*/ 	.short	0x0014
        /*0038*/ 	.byte	0x00, 0xf0, 0x11, 0x00


	//----- nvinfo : EIATTR_KPARAM_INFO
	.align		4
.L_16:
        /*003c*/ 	.byte	0x04, 0x17
        /*003e*/ 	.short	(.L_18 - .L_17)
.L_17:
        /*0040*/ 	.word	0x00000000
        /*0044*/ 	.short	0x0002
        /*0046*/ 	.short	0x0010
        /*0048*/ 	.byte	0x00, 0xf0, 0x11, 0x00


	//----- nvinfo : EIATTR_KPARAM_INFO
	.align		4
.L_18:
        /*004c*/ 	.byte	0x04, 0x17
        /*004e*/ 	.short	(.L_20 - .L_19)
.L_19:
        /*0050*/ 	.word	0x00000000
        /*0054*/ 	.short	0x0001
        /*0056*/ 	.short	0x0008
        /*0058*/ 	.byte	0x00, 0xf4, 0x21, 0x00


	//----- nvinfo : EIATTR_KPARAM_INFO
	.align		4
.L_20:
        /*005c*/ 	.byte	0x04, 0x17
        /*005e*/ 	.short	(.L_22 - .L_21)
.L_21:
        /*0060*/ 	.word	0x00000000
        /*0064*/ 	.short	0x0000
        /*0066*/ 	.short	0x0000
        /*0068*/ 	.byte	0x00, 0xf4, 0x21, 0x00


	//----- nvinfo : EIATTR_MAXREG_COUNT
	.align		4
.L_22:
        /*006c*/ 	.byte	0x03, 0x1b
        /*006e*/ 	.short	0x00ff


	//----- nvinfo : EIATTR_EXIT_INSTR_OFFSETS
	.align		4
        /*0070*/ 	.byte	0x04, 0x1c
        /*0072*/ 	.short	(.L_24 - .L_23)


	//   ....[0]....
.L_23:
        /*0074*/ 	.word	0x00000560


	//   ....[1]....
        /*0078*/ 	.word	0x000005e0


	//----- nvinfo : EIATTR_REQNTID
	.align		4
.L_24:
        /*007c*/ 	.byte	0x04, 0x10
        /*007e*/ 	.short	(.L_26 - .L_25)
.L_25:
        /*0080*/ 	.word	0x00000080
        /*0084*/ 	.word	0x00000001
        /*0088*/ 	.word	0x00000001
.L_26:


//--------------------- .nv.callgraph             --------------------------
	.section	.nv.callgraph,"",@"SHT_CUDA_CALLGRAPH"
	.align	4
	.sectionentsize	8
	.align		4
        /*0000*/ 	.word	0x00000000
	.align		4
        /*0004*/ 	.word	0xffffffff
	.align		4
        /*0008*/ 	.word	0x00000000
	.align		4
        /*000c*/ 	.word	0xfffffffe
	.align		4
        /*0010*/ 	.word	0x00000000
	.align		4
        /*0014*/ 	.word	0xfffffffd
	.align		4
        /*0018*/ 	.word	0x00000000
	.align		4
        /*001c*/ 	.word	0xfffffffc


//--------------------- .nv.rel.action            --------------------------
	.section	.nv.rel.action,"",@"SHT_CUDA_RELOCINFO"
	.align	8
	.sectionentsize	8
        /*0000*/ 	.byte	0x73, 0x00, 0x00, 0x00, 0x00, 0x00, 0x00, 0x00, 0x00, 0x00, 0x00, 0x11, 0x25, 0x00, 0x05, 0x36


//--------------------- .nv.constant4             --------------------------
	.section	.nv.constant4,"a",@progbits
	.align	8
	.align		8
.nv.constant4:
        /*0000*/ 	.dword	_$_str


//--------------------- .nv.constant0.triton_poi_fused__to_copy_add_mean_pow_rsqrt_4 --------------------------
	.section	.nv.constant0.triton_poi_fused__to_copy_add_mean_pow_rsqrt_4,"a",@progbits
	.sectionflags	@""
	.align	4
.nv.constant0.triton_poi_fused__to_copy_add_mean_pow_rsqrt_4:
	.zero		384


//--------------------- .text.triton_poi_fused__to_copy_add_mean_pow_rsqrt_4 --------------------------
	.section	.text.triton_poi_fused__to_copy_add_mean_pow_rsqrt_4,"ax",@progbits
	.sectionflags	@"SHF_BARRIERS=1"
	.sectioninfo	@"SHI_REGISTERS=27"
	.align	128
        .global         triton_poi_fused__to_copy_add_mean_pow_rsqrt_4
        .type           triton_poi_fused__to_copy_add_mean_pow_rsqrt_4,@function
        .size           triton_poi_fused__to_copy_add_mean_pow_rsqrt_4,(.L_x_1 - triton_poi_fused__to_copy_add_mean_pow_rsqrt_4)
        .other          triton_poi_fused__to_copy_add_mean_pow_rsqrt_4,@"STO_CUDA_ENTRY STV_DEFAULT"
triton_poi_fused__to_copy_add_mean_pow_rsqrt_4:
.text.triton_poi_fused__to_copy_add_mean_pow_rsqrt_4:
[----:B------:R-:W-:Y:S02]  /*0000*/  IMAD.MOV.U32 R1, RZ, RZ, c[0x0][0x28] ;  /* 0x00000a00ff017624 */ /* 0x000fe400078e00ff */
[----:B------:R-:W0:Y:S01]  /*0010*/  S2R R0, SR_CTAID.Y ;  /* 0x0000000000007919 */ /* 0x000e220000002600 */
[----:B------:R-:W-:Y:S01]  /*0020*/  IMAD.MOV.U32 R12, RZ, RZ, 0x4 ;  /* 0x00000004ff0c7424 */ /* 0x000fe200078e00ff */
[----:B------:R-:W-:Y:S01]  /*0030*/  CS2R R8, SRZ ;  /* 0x0000000000087805 */ /* 0x000fe2000001ff00 */
[----:B------:R-:W-:Y:S01]  /*0040*/  CS2R R10, SRZ ;  /* 0x00000000000a7805 */ /* 0x000fe2000001ff00 */
[----:B------:R-:W1:Y:S01]  /*0050*/  S2R R14, SR_TID.X ;  /* 0x00000000000e7919 */ /* 0x000e620000002100 */
[----:B------:R-:W-:-:S03]  /*0060*/  ULDC.64 UR4, c[0x0][0x118] ;  /* 0x0000460000047ab9 */ /* 0x000fc60000000a00 */
[----:B------:R-:W2:Y:S01]  /*0070*/  S2R R2, SR_CTAID.X ;  /* 0x0000000000027919 */ /* 0x000ea20000002500 */
[----:B0-----:R-:W-:Y:S02]  /*0080*/  IMAD.SHL.U32 R0, R0, 0x20, RZ ;  /* 0x0000002000007824 */ /* 0x001fe400078e00ff */
[----:B-1----:R-:W-:Y:S01]  /*0090*/  IMAD.SHL.U32 R3, R14, 0x4, RZ ;  /* 0x000000040e037824 */ /* 0x002fe200078e00ff */
[----:B------:R-:W-:Y:S01]  /*00a0*/  SHF.R.U32.HI R13, RZ, 0x3, R14 ;  /* 0x00000003ff0d7819 */ /* 0x000fe2000001160e */
[----:B--2---:R-:W-:-:S03]  /*00b0*/  IMAD.SHL.U32 R2, R2, 0x20, RZ ;  /* 0x0000002002027824 */ /* 0x004fc600078e00ff */
[----:B------:R-:W-:Y:S02]  /*00c0*/  LOP3.LUT R4, R0, 0x1c, R3, 0xf8, !PT ;  /* 0x0000001c00047812 */ /* 0x000fe400078ef803 */
[----:B------:R-:W-:Y:S02]  /*00d0*/  SGXT.U32 R13, R13, 0x4 ;  /* 0x000000040d0d781a */ /* 0x000fe40000000000 */
[C---:B------:R-:W-:Y:S01]  /*00e0*/  ISETP.GE.AND P0, PT, R4.reuse, 0x18, PT ;  /* 0x000000180400780c */ /* 0x040fe20003f06270 */
[----:B------:R-:W-:-:S05]  /*00f0*/  IMAD.HI R5, R4, 0x2aaaaaab, RZ ;  /* 0x2aaaaaab04057827 */ /* 0x000fca00078e02ff */
[----:B------:R-:W-:-:S04]  /*0100*/  SHF.R.U32.HI R6, RZ, 0x1, R5 ;  /* 0x00000001ff067819 */ /* 0x000fc80000011605 */
[----:B------:R-:W-:Y:S02]  /*0110*/  LEA.HI R7, R5, R6, RZ, 0x1 ;  /* 0x0000000605077211 */ /* 0x000fe400078f08ff */
[----:B------:R-:W-:-:S03]  /*0120*/  LOP3.LUT R5, R13, R2, RZ, 0xfc, !PT ;  /* 0x000000020d057212 */ /* 0x000fc600078efcff */
[----:B------:R-:W-:-:S04]  /*0130*/  IMAD R6, R7, 0xbff4, R4 ;  /* 0x0000bff407067824 */ /* 0x000fc800078e0204 */
[----:B------:R-:W-:-:S04]  /*0140*/  IMAD R5, R5, 0xc, R6 ;  /* 0x0000000c05057824 */ /* 0x000fc800078e0206 */
[----:B------:R-:W-:Y:S01]  /*0150*/  IMAD.WIDE R16, R5, R12, c[0x0][0x160] ;  /* 0x0000580005107625 */ /* 0x000fe200078e020c */
[----:B------:R-:W-:-:S04]  /*0160*/  LOP3.LUT R5, R2, 0x10, R13, 0xfe, !PT ;  /* 0x0000001002057812 */ /* 0x000fc800078efe0d */
[----:B------:R0:W2:Y:S01]  /*0170*/  @!P0 LDG.E.EL.128 R8, [R16.64] ;  /* 0x0000000410088981 */ /* 0x0000a2000c2e1d00 */
[----:B------:R-:W-:Y:S02]  /*0180*/  IMAD R19, R5, 0xc, R6 ;  /* 0x0000000c05137824 */ /* 0x000fe400078e0206 */
[----:B------:R-:W-:Y:S01]  /*0190*/  CS2R R4, SRZ ;  /* 0x0000000000047805 */ /* 0x000fe2000001ff00 */
[----:B------:R-:W-:Y:S01]  /*01a0*/  CS2R R6, SRZ ;  /* 0x0000000000067805 */ /* 0x000fe2000001ff00 */
[----:B------:R-:W-:-:S05]  /*01b0*/  IMAD.WIDE R18, R19, R12, c[0x0][0x160] ;  /* 0x0000580013127625 */ /* 0x000fca00078e020c */
[----:B------:R1:W3:Y:S01]  /*01c0*/  @!P0 LDG.E.EL.128 R4, [R18.64] ;  /* 0x0000000412048981 */ /* 0x0002e2000c2e1d00 */
[----:B------:R-:W-:Y:S02]  /*01d0*/  IMAD.MOV.U32 R21, RZ, RZ, 0x3c2aaaab ;  /* 0x3c2aaaabff157424 */ /* 0x000fe400078e00ff */
[----:B0-----:R-:W-:Y:S01]  /*01e0*/  IMAD.SHL.U32 R17, R14, 0x80, RZ ;  /* 0x000000800e117824 */ /* 0x001fe200078e00ff */
[----:B------:R-:W-:-:S04]  /*01f0*/  SHF.R.U32.HI R14, RZ, 0x1, R14 ;  /* 0x00000001ff0e7819 */ /* 0x000fc8000001160e */
[----:B------:R-:W-:-:S04]  /*0200*/  LOP3.LUT R20, R17, 0x380, RZ, 0xc0, !PT ;  /* 0x0000038011147812 */ /* 0x000fc800078ec0ff */
[C---:B-1----:R-:W-:Y:S02]  /*0210*/  LOP3.LUT R18, R20.reuse, R13, RZ, 0xfc, !PT ;  /* 0x0000000d14127212 */ /* 0x042fe400078efcff */
[C---:B------:R-:W-:Y:S02]  /*0220*/  LOP3.LUT R22, R20.reuse, 0x20, RZ, 0xfc, !PT ;  /* 0x0000002014167812 */ /* 0x040fe400078efcff */
[----:B------:R-:W-:Y:S01]  /*0230*/  LOP3.LUT R24, R20, 0x60, RZ, 0xfc, !PT ;  /* 0x0000006014187812 */ /* 0x000fe200078efcff */
[----:B------:R-:W-:-:S05]  /*0240*/  IMAD.SHL.U32 R19, R18, 0x4, RZ ;  /* 0x0000000412137824 */ /* 0x000fca00078e00ff */
[-C--:B------:R-:W-:Y:S02]  /*0250*/  LEA.HI R22, R22, R19.reuse, RZ, 0x1d ;  /* 0x0000001316167211 */ /* 0x080fe400078fe8ff */
[----:B------:R-:W-:Y:S01]  /*0260*/  LEA.HI R24, R24, R19, RZ, 0x1d ;  /* 0x0000001318187211 */ /* 0x000fe200078fe8ff */
[-C--:B--2---:R-:W-:Y:S01]  /*0270*/  FFMA R8, R8, R21.reuse, 9.9999999747524270788e-07 ;  /* 0x358637bd08087423 */ /* 0x084fe20000000015 */
[-C--:B------:R-:W-:Y:S01]  /*0280*/  FFMA R9, R9, R21.reuse, 9.9999999747524270788e-07 ;  /* 0x358637bd09097423 */ /* 0x080fe20000000015 */
[-C--:B------:R-:W-:Y:S01]  /*0290*/  FFMA R10, R10, R21.reuse, 9.9999999747524270788e-07 ;  /* 0x358637bd0a0a7423 */ /* 0x080fe20000000015 */
[----:B------:R-:W-:-:S03]  /*02a0*/  FFMA R11, R11, R21, 9.9999999747524270788e-07 ;  /* 0x358637bd0b0b7423 */ /* 0x000fc60000000015 */
[----:B------:R-:W0:Y:S01]  /*02b0*/  MUFU.RSQ R8, R8 ;  /* 0x0000000800087308 */ /* 0x000e220000001400 */
[-C--:B---3--:R-:W-:Y:S01]  /*02c0*/  FFMA R4, R4, R21.reuse, 9.9999999747524270788e-07 ;  /* 0x358637bd04047423 */ /* 0x088fe20000000015 */
[-C--:B------:R-:W-:Y:S01]  /*02d0*/  FFMA R5, R5, R21.reuse, 9.9999999747524270788e-07 ;  /* 0x358637bd05057423 */ /* 0x080fe20000000015 */
[-C--:B------:R-:W-:Y:S01]  /*02e0*/  FFMA R6, R6, R21.reuse, 9.9999999747524270788e-07 ;  /* 0x358637bd06067423 */ /* 0x080fe20000000015 */
[----:B------:R-:W-:-:S04]  /*02f0*/  FFMA R7, R7, R21, 9.9999999747524270788e-07 ;  /* 0x358637bd07077423 */ /* 0x000fc80000000015 */
[----:B------:R-:W1:Y:S08]  /*0300*/  MUFU.RSQ R9, R9 ;  /* 0x0000000900097308 */ /* 0x000e700000001400 */
[----:B------:R-:W2:Y:S08]  /*0310*/  MUFU.RSQ R10, R10 ;  /* 0x0000000a000a7308 */ /* 0x000eb00000001400 */
[----:B------:R-:W3:Y:S08]  /*0320*/  MUFU.RSQ R11, R11 ;  /* 0x0000000b000b7308 */ /* 0x000ef00000001400 */
[----:B------:R4:W5:Y:S08]  /*0330*/  MUFU.RSQ R15, R4 ;  /* 0x00000004000f7308 */ /* 0x0009700000001400 */
[----:B------:R0:W2:Y:S01]  /*0340*/  MUFU.RSQ R16, R5 ;  /* 0x0000000500107308 */ /* 0x0000a20000001400 */
[----:B----4-:R-:W-:-:S02]  /*0350*/  LOP3.LUT R4, R20, 0x40, RZ, 0xfc, !PT ;  /* 0x0000004014047812 */ /* 0x010fc400078efcff */
[-C--:B------:R-:W-:Y:S02]  /*0360*/  LEA.HI R20, R20, R19.reuse, RZ, 0x1d ;  /* 0x0000001314147211 */ /* 0x080fe400078fe8ff */
[----:B------:R-:W-:-:S03]  /*0370*/  LEA.HI R21, R4, R19, RZ, 0x1d ;  /* 0x0000001304157211 */ /* 0x000fc600078fe8ff */
[----:B------:R-:W4:Y:S01]  /*0380*/  MUFU.RSQ R17, R6 ;  /* 0x0000000600117308 */ /* 0x000f220000001400 */
[----:B0-----:R0:W-:Y:S01]  /*0390*/  STS [R20], R8 ;  /* 0x0000000814007388 */ /* 0x0011e20000000800 */
[----:B------:R-:W-:Y:S02]  /*03a0*/  LOP3.LUT R5, R14, 0x3c, RZ, 0xc0, !PT ;  /* 0x0000003c0e057812 */ /* 0x000fe400078ec0ff */
[----:B------:R-:W-:Y:S01]  /*03b0*/  LOP3.LUT R14, R3, 0x1fc, RZ, 0xc0, !PT ;  /* 0x000001fc030e7812 */ /* 0x000fe200078ec0ff */
[----:B-1----:R1:W-:Y:S03]  /*03c0*/  STS [R22+0x80], R9 ;  /* 0x0000800916007388 */ /* 0x0023e60000000800 */
[----:B------:R-:W4:Y:S01]  /*03d0*/  MUFU.RSQ R18, R7 ;  /* 0x0000000700127308 */ /* 0x000f220000001400 */
[----:B--2---:R-:W-:Y:S01]  /*03e0*/  STS [R21+0x100], R10 ;  /* 0x0001000a15007388 */ /* 0x004fe20000000800 */
[----:B------:R-:W-:Y:S01]  /*03f0*/  IMAD R19, R14, 0x4, R5 ;  /* 0x000000040e137824 */ /* 0x000fe200078e0205 */
[----:B0-----:R-:W-:-:S02]  /*0400*/  LOP3.LUT R8, R2, 0x1c, R3, 0xf8, !PT ;  /* 0x0000001c02087812 */ /* 0x001fc400078ef803 */
[----:B---3--:R-:W-:Y:S01]  /*0410*/  STS [R24+0x180], R11 ;  /* 0x0001800b18007388 */ /* 0x008fe20000000800 */
[----:B------:R-:W-:Y:S02]  /*0420*/  LOP3.LUT R2, R14, 0x200, RZ, 0xfc, !PT ;  /* 0x000002000e027812 */ /* 0x000fe400078efcff */
[----:B-1----:R-:W-:Y:S01]  /*0430*/  LOP3.LUT R9, R13, R0, RZ, 0xfc, !PT ;  /* 0x000000000d097212 */ /* 0x002fe200078efcff */
[----:B-----5:R-:W-:Y:S01]  /*0440*/  STS [R20+0x40], R15 ;  /* 0x0000400f14007388 */ /* 0x020fe20000000800 */
[----:B------:R-:W-:Y:S02]  /*0450*/  LOP3.LUT R13, R0, 0x10, R13, 0xfe, !PT ;  /* 0x00000010000d7812 */ /* 0x000fe400078efe0d */
[----:B------:R-:W-:Y:S01]  /*0460*/  ISETP.GE.AND P0, PT, R9, 0x18, PT ;  /* 0x000000180900780c */ /* 0x000fe20003f06270 */
[----:B------:R-:W-:Y:S01]  /*0470*/  STS [R22+0xc0], R16 ;  /* 0x0000c01016007388 */ /* 0x000fe20000000800 */
[----:B------:R-:W-:Y:S01]  /*0480*/  ISETP.GE.AND P1, PT, R13, 0x18, PT ;  /* 0x000000180d00780c */ /* 0x000fe20003f26270 */
[----:B------:R-:W-:Y:S01]  /*0490*/  IMAD R3, R9, 0x1000, R8 ;  /* 0x0000100009037824 */ /* 0x000fe200078e0208 */
[----:B------:R-:W-:Y:S01]  /*04a0*/  SHF.R.U32.HI R2, RZ, 0x3, R2 ;  /* 0x00000003ff027819 */ /* 0x000fe20000011602 */
[----:B----4-:R-:W-:Y:S03]  /*04b0*/  STS [R21+0x140], R17 ;  /* 0x0001401115007388 */ /* 0x010fe60000000800 */
[----:B------:R-:W-:Y:S01]  /*04c0*/  LOP3.LUT R9, R2, 0x7c, RZ, 0xc0, !PT ;  /* 0x0000007c02097812 */ /* 0x000fe200078ec0ff */
[----:B------:R-:W-:Y:S01]  /*04d0*/  STS [R24+0x1c0], R18 ;  /* 0x0001c01218007388 */ /* 0x000fe20000000800 */
[----:B------:R-:W-:-:S03]  /*04e0*/  IMAD.WIDE R2, R3, R12, c[0x0][0x168] ;  /* 0x00005a0003027625 */ /* 0x000fc600078e020c */
[----:B------:R-:W-:Y:S01]  /*04f0*/  BAR.SYNC.DEFER_BLOCKING 0x0 ;  /* 0x0000000000007b1d */ /* 0x000fe20000010000 */
[----:B------:R-:W-:-:S05]  /*0500*/  IMAD R9, R14, 0x4, R9 ;  /* 0x000000040e097824 */ /* 0x000fca00078e0209 */
[----:B------:R-:W-:Y:S04]  /*0510*/  LDS R4, [R19] ;  /* 0x0000000013047984 */ /* 0x000fe80000000800 */
[----:B------:R-:W-:Y:S04]  /*0520*/  LDS R5, [R19+0x4] ;  /* 0x0000040013057984 */ /* 0x000fe80000000800 */
[----:B------:R-:W-:Y:S04]  /*0530*/  LDS R6, [R19+0x8] ;  /* 0x0000080013067984 */ /* 0x000fe80000000800 */
[----:B------:R-:W0:Y:S04]  /*0540*/  LDS R7, [R19+0xc] ;  /* 0x00000c0013077984 */ /* 0x000e280000000800 */
[----:B0-----:R0:W-:Y:S01]  /*0550*/  @!P0 STG.E.128 [R2.64], R4 ;  /* 0x0000000402008986 */ /* 0x0011e2000c101d04 */
[----:B------:R-:W-:Y:S05]  /*0560*/  @P1 EXIT ;  /* 0x000000000000194d */ /* 0x000fea0003800000 */
[----:B0-----:R-:W-:Y:S01]  /*0570*/  LDS R4, [R9+0x800] ;  /* 0x0008000009047984 */ /* 0x001fe20000000800 */
[----:B------:R-:W-:-:S03]  /*0580*/  IMAD R13, R13, 0x1000, R8 ;  /* 0x000010000d0d7824 */ /* 0x000fc600078e0208 */
[----:B------:R-:W-:Y:S01]  /*0590*/  LDS R5, [R9+0x804] ;  /* 0x0008040009057984 */ /* 0x000fe20000000800 */
[----:B------:R-:W-:-:S03]  /*05a0*/  IMAD.WIDE R12, R13, R12, c[0x0][0x168] ;  /* 0x00005a000d0c7625 */ /* 0x000fc600078e020c */
[----:B------:R-:W-:Y:S04]  /*05b0*/  LDS R6, [R9+0x808] ;  /* 0x0008080009067984 */ /* 0x000fe80000000800 */
[----:B------:R-:W0:Y:S04]  /*05c0*/  LDS R7, [R9+0x80c] ;  /* 0x00080c0009077984 */ /* 0x000e280000000800 */
[----:B0-----:R-:W-:Y:S01]  /*05d0*/  STG.E.128 [R12.64], R4 ;  /* 0x000000040c007986 */ /* 0x001fe2000c101d04 */
[----:B------:R-:W-:Y:S05]  /*05e0*/  EXIT ;  /* 0x000000000000794d */ /* 0x000fea0003800000 */
.L_x_0:
[----:B------:R-:W-:-:S00]  /*05f0*/  BRA `(.L_x_0) ;  /* 0xfffffff000007947 */ /* 0x000fc0000383ffff */
[----:B------:R-:W-:-:S00]  /*0600*/  NOP ;  /* 0x0000000000007918 */ /* 0x000fc00000000000 */
[----:B------:R-:W-:-:S00]  /*0610*/  NOP ;  /* 0x0000000000007918 */ /* 0x000fc00000000000 */
[----:B------:R-:W-:-:S00]  /*0620*/  NOP ;  /* 0x0000000000007918 */ /* 0x000fc00000000000 */
[----:B------:R-:W-:-:S00]  /*0630*/  NOP ;  /* 0x0000000000007918 */ /* 0x000fc00000000000 */
[----:B------:R-:W-:-:S00]  /*0640*/  NOP ;  /* 0x0000000000007918 */ /* 0x000fc00000000000 */
[----:B------:R-:W-:-:S00]  /*0650*/  NOP ;  /* 0x0000000000007918 */ /* 0x000fc00000000000 */
[----:B------:R-:W-:-:S00]  /*0660*/  NOP ;  /* 0x0000000000007918 */ /* 0x000fc00000000000 */
[----:B------:R-:W-:-:S00]  /*0670*/  NOP ;  /* 0x0000000000007918 */ /* 0x000fc00000000000 */
.L_x_1:


//--------------------- .nv.global.init           --------------------------
	.section	.nv.global.init,"aw",@progbits
.nv.global.init:
	.type		_$_str,@object
	.size		_$_str,(.L_0 - _$_str)
_$_str:
        /*0000*/ 	.byte	0x5f, 0x5f, 0x43, 0x55, 0x44, 0x41, 0x5f, 0x46, 0x54, 0x5a, 0x00
.L_0:


//--------------------- .nv.shared.triton_poi_fused__to_copy_add_mean_pow_rsqrt_4 --------------------------
	.section	.nv.shared.triton_poi_fused__to_copy_add_mean_pow_rsqrt_4,"aw",@nobits
	.sectionflags	@""
	.align	16
